	.headerflags	@"EF_CUDA_TEXMODE_UNIFIED EF_CUDA_64BIT_ADDRESS EF_CUDA_ACCELERATORS EF_CUDA_SM90 EF_CUDA_VIRTUAL_SM(EF_CUDA_SM90)"
	.elftype	@"ET_EXEC"


//--------------------- .nv.info                  --------------------------
	.section	.nv.info,"",@"SHT_CUDA_INFO"
	.align	4


	//----- nvinfo : EIATTR_REGCOUNT
	.align		4
        /*0000*/ 	.byte	0x04, 0x2f
        /*0002*/ 	.short	(.L_3 - .L_2)
	.align		4
.L_2:
        /*0004*/ 	.word	index@(triton_poi_fused__native_batch_norm_legit_no_training_add_convolution_3)
        /*0008*/ 	.word	0x00000018


	//----- nvinfo : EIATTR_MIN_STACK_SIZE
	.align		4
.L_3:
        /*000c*/ 	.byte	0x04, 0x12
        /*000e*/ 	.short	(.L_5 - .L_4)
	.align		4
.L_4:
        /*0010*/ 	.word	index@(triton_poi_fused__native_batch_norm_legit_no_training_add_convolution_3)
        /*0014*/ 	.word	0x00000000


	//----- nvinfo : EIATTR_FRAME_SIZE
	.align		4
.L_5:
        /*0018*/ 	.byte	0x04, 0x11
        /*001a*/ 	.short	(.L_7 - .L_6)
	.align		4
.L_6:
        /*001c*/ 	.word	index@(triton_poi_fused__native_batch_norm_legit_no_training_add_convolution_3)
        /*0020*/ 	.word	0x00000000


	//----- nvinfo : EIATTR_MIN_STACK_SIZE
	.align		4
.L_7:
        /*0024*/ 	.byte	0x04, 0x12
        /*0026*/ 	.short	(.L_9 - .L_8)
	.align		4
.L_8:
        /*0028*/ 	.word	index@(triton_poi_fused__native_batch_norm_legit_no_training_add_convolution_3)
        /*002c*/ 	.word	0x00000000
.L_9:


//--------------------- .nv.info.triton_poi_fused__native_batch_norm_legit_no_training_add_convolution_3 --------------------------
	.section	.nv.info.triton_poi_fused__native_batch_norm_legit_no_training_add_convolution_3,"",@"SHT_CUDA_INFO"
	.sectionflags	@""
	.align	4


	//----- nvinfo : EIATTR_CUDA_API_VERSION
	.align		4
        /*0000*/ 	.byte	0x04, 0x37
        /*0002*/ 	.short	(.L_11 - .L_10)
.L_10:
        /*0004*/ 	.word	0x0000007c


	//----- nvinfo : EIATTR_KPARAM_INFO
	.align		4
.L_11:
        /*0008*/ 	.byte	0x04, 0x17
        /*000a*/ 	.short	(.L_13 - .L_12)
.L_12:
        /*000c*/ 	.word	0x00000000
        /*0010*/ 	.short	0x0008
        /*0012*/ 	.short	0x0040
        /*0014*/ 	.byte	0x00, 0xf0, 0x11, 0x00


	//----- nvinfo : EIATTR_KPARAM_INFO
	.align		4
.L_13:
        /*0018*/ 	.byte	0x04, 0x17
        /*001a*/ 	.short	(.L_15 - .L_14)
.L_14:
        /*001c*/ 	.word	0x00000000
        /*0020*/ 	.short	0x0007
        /*0022*/ 	.short	0x0038
        /*0024*/ 	.byte	0x00, 0xf4, 0x21, 0x00


	//----- nvinfo : EIATTR_KPARAM_INFO
	.align		4
.L_15:
        /*0028*/ 	.byte	0x04, 0x17
        /*002a*/ 	.short	(.L_17 - .L_16)
.L_16:
        /*002c*/ 	.word	0x00000000
        /*0030*/ 	.short	0x0006
        /*0032*/ 	.short	0x0030
        /*0034*/ 	.byte	0x00, 0xf4, 0x21, 0x00


	//----- nvinfo : EIATTR_KPARAM_INFO
	.align		4
.L_17:
        /*0038*/ 	.byte	0x04, 0x17
        /*003a*/ 	.short	(.L_19 - .L_18)
.L_18:
        /*003c*/ 	.word	0x00000000
        /*0040*/ 	.short	0x0005
        /*0042*/ 	.short	0x0028
        /*0044*/ 	.byte	0x00, 0xf4, 0x21, 0x00


	//----- nvinfo : EIATTR_KPARAM_INFO
	.align		4
.L_19:
        /*0048*/ 	.byte	0x04, 0x17
        /*004a*/ 	.short	(.L_21 - .L_20)
.L_20:
        /*004c*/ 	.word	0x00000000
        /*0050*/ 	.short	0x0004
        /*0052*/ 	.short	0x0020
        /*0054*/ 	.byte	0x00, 0xf4, 0x21, 0x00


	//----- nvinfo : EIATTR_KPARAM_INFO
	.align		4
.L_21:
        /*0058*/ 	.byte	0x04, 0x17
        /*005a*/ 	.short	(.L_23 - .L_22)
.L_22:
        /*005c*/ 	.word	0x00000000
        /*0060*/ 	.short	0x0003
        /*0062*/ 	.short	0x0018
        /*0064*/ 	.byte	0x00, 0xf4, 0x21, 0x00


	//----- nvinfo : EIATTR_KPARAM_INFO
	.align		4
.L_23:
        /*0068*/ 	.byte	0x04, 0x17
        /*006a*/ 	.short	(.L_25 - .L_24)
.L_24:
        /*006c*/ 	.word	0x00000000
        /*0070*/ 	.short	0x0002
        /*0072*/ 	.short	0x0010
        /*0074*/ 	.byte	0x00, 0xf4, 0x21, 0x00


	//----- nvinfo : EIATTR_KPARAM_INFO
	.align		4
.L_25:
        /*0078*/ 	.byte	0x04, 0x17
        /*007a*/ 	.short	(.L_27 - .L_26)
.L_26:
        /*007c*/ 	.word	0x00000000
        /*0080*/ 	.short	0x0001
        /*0082*/ 	.short	0x0008
        /*0084*/ 	.byte	0x00, 0xf4, 0x21, 0x00


	//----- nvinfo : EIATTR_KPARAM_INFO
	.align		4
.L_27:
        /*0088*/ 	.byte	0x04, 0x17
        /*008a*/ 	.short	(.L_29 - .L_28)
.L_28:
        /*008c*/ 	.word	0x00000000
        /*0090*/ 	.short	0x0000
        /*0092*/ 	.short	0x0000
        /*0094*/ 	.byte	0x00, 0xf4, 0x21, 0x00


	//----- nvinfo : EIATTR_SPARSE_MMA_MASK
	.align		4
.L_29:
        /*0098*/ 	.byte	0x03, 0x50
        /*009a*/ 	.short	0x0000


	//----- nvinfo : EIATTR_MAXREG_COUNT
	.align		4
        /*009c*/ 	.byte	0x03, 0x1b
        /*009e*/ 	.short	0x00ff


	//----- nvinfo : EIATTR_EXIT_INSTR_OFFSETS
	.align		4
        /*00a0*/ 	.byte	0x04, 0x1c
        /*00a2*/ 	.short	(.L_31 - .L_30)


	//   ....[0]....
.L_30:
        /*00a4*/ 	.word	0x000003d0


	//----- nvinfo : EIATTR_REQNTID
	.align		4
.L_31:
        /*00a8*/ 	.byte	0x04, 0x10
        /*00aa*/ 	.short	(.L_33 - .L_32)
.L_32:
        /*00ac*/ 	.word	0x00000080
        /*00b0*/ 	.word	0x00000001
        /*00b4*/ 	.word	0x00000001


	//----- nvinfo : EIATTR_CBANK_PARAM_SIZE
	.align		4
.L_33:
        /*00b8*/ 	.byte	0x03, 0x19
        /*00ba*/ 	.short	0x0044


	//----- nvinfo : EIATTR_PARAM_CBANK
	.align		4
        /*00bc*/ 	.byte	0x04, 0x0a
        /*00be*/ 	.short	(.L_35 - .L_34)
	.align		4
.L_34:
        /*00c0*/ 	.word	index@(.nv.constant0.triton_poi_fused__native_batch_norm_legit_no_training_add_convolution_3)
        /*00c4*/ 	.short	0x0210
        /*00c6*/ 	.short	0x0044


	//----- nvinfo : EIATTR_SW_WAR
	.align		4
.L_35:
        /*00c8*/ 	.byte	0x04, 0x36
        /*00ca*/ 	.short	(.L_37 - .L_36)
.L_36:
        /*00cc*/ 	.word	0x00000008
.L_37:


//--------------------- .nv.callgraph             --------------------------
	.section	.nv.callgraph,"",@"SHT_CUDA_CALLGRAPH"
	.align	4
	.sectionentsize	8
	.align		4
        /*0000*/ 	.word	0x00000000
	.align		4
        /*0004*/ 	.word	0xffffffff
	.align		4
        /*0008*/ 	.word	0x00000000
	.align		4
        /*000c*/ 	.word	0xfffffffe
	.align		4
        /*0010*/ 	.word	0x00000000
	.align		4
        /*0014*/ 	.word	0xfffffffd
	.align		4
        /*0018*/ 	.word	0x00000000
	.align		4
        /*001c*/ 	.word	0xfffffffc


//--------------------- .nv.constant4             --------------------------
	.section	.nv.constant4,"a",@progbits
	.align	8
	.align		8
.nv.constant4:
        /*0000*/ 	.dword	_$_str
	.align		8
        /*0008*/ 	.dword	_$_str_$_2


//--------------------- .text.triton_poi_fused__native_batch_norm_legit_no_training_add_convolution_3 --------------------------
	.section	.text.triton_poi_fused__native_batch_norm_legit_no_training_add_convolution_3,"ax",@progbits
	.align	128
        .global         triton_poi_fused__native_batch_norm_legit_no_training_add_convolution_3
        .type           triton_poi_fused__native_batch_norm_legit_no_training_add_convolution_3,@function
        .size           triton_poi_fused__native_batch_norm_legit_no_training_add_convolution_3,(.L_x_1 - triton_poi_fused__native_batch_norm_legit_no_training_add_convolution_3)
        .other          triton_poi_fused__native_batch_norm_legit_no_training_add_convolution_3,@"STO_CUDA_ENTRY STV_DEFAULT"
triton_poi_fused__native_batch_norm_legit_no_training_add_convolution_3:
.text.triton_poi_fused__native_batch_norm_legit_no_training_add_convolution_3:
[----:B------:R-:W-:Y:S01]  /*0000*/  LDC R1, c[0x0][0x28] ;  /* 0x00000a00ff017b82 */ /* 0x000fe20000000800 */
[----:B------:R-:W1:Y:S01]  /*0010*/  S2R R0, SR_TID.X ;  /* 0x0000000000007919 */ /* 0x000e620000002100 */
[----:B------:R-:W-:-:S06]  /*0020*/  ULDC.64 UR4, c[0x0][0x208] ;  /* 0x0000820000047ab9 */ /* 0x000fcc0000000a00 */
[----:B------:R-:W2:Y:S01]  /*0030*/  LDC.64 R16, c[0x0][0x218] ;  /* 0x00008600ff107b82 */ /* 0x000ea20000000a00 */
[----:B------:R-:W3:Y:S07]  /*0040*/  S2R R5, SR_CTAID.X ;  /* 0x0000000000057919 */ /* 0x000eee0000002500 */
[----:B------:R-:W4:Y:S08]  /*0050*/  LDC.64 R18, c[0x0][0x228] ;  /* 0x00008a00ff127b82 */ /* 0x000f300000000a00 */
[----:B------:R-:W5:Y:S08]  /*0060*/  LDC.64 R12, c[0x0][0x238] ;  /* 0x00008e00ff0c7b82 */ /* 0x000f700000000a00 */
[----:B------:R-:W2:Y:S01]  /*0070*/  LDC.64 R10, c[0x0][0x240] ;  /* 0x00009000ff0a7b82 */ /* 0x000ea20000000a00 */
[----:B-1----:R-:W-:-:S07]  /*0080*/  SHF.L.U32 R0, R0, 0x1, RZ ;  /* 0x0000000100007819 */ /* 0x002fce00000006ff */
[----:B------:R-:W1:Y:S01]  /*0090*/  LDC.64 R6, c[0x0][0x220] ;  /* 0x00008800ff067b82 */ /* 0x000e620000000a00 */
[----:B---3--:R-:W-:Y:S02]  /*00a0*/  SHF.R.S32.HI R3, RZ, 0x17, R5 ;  /* 0x00000017ff037819 */ /* 0x008fe40000011405 */
[----:B------:R-:W-:Y:S02]  /*00b0*/  LOP3.LUT R0, R0, 0xfe, RZ, 0xc0, !PT ;  /* 0x000000fe00007812 */ /* 0x000fe400078ec0ff */
[----:B------:R-:W-:Y:S02]  /*00c0*/  SGXT R3, R3, 0x1 ;  /* 0x000000010303781a */ /* 0x000fe40000000200 */
[----:B------:R-:W-:Y:S02]  /*00d0*/  LEA R0, R5, R0, 0x8 ;  /* 0x0000000005007211 */ /* 0x000fe400078e40ff */
[----:B------:R-:W3:Y:S02]  /*00e0*/  LDC.64 R4, c[0x0][0x230] ;  /* 0x00008c00ff047b82 */ /* 0x000ee40000000a00 */
[----:B------:R-:W-:-:S04]  /*00f0*/  LEA.HI R3, R3, R0, RZ, 0x4 ;  /* 0x0000000003037211 */ /* 0x000fc800078f20ff */
[--C-:B------:R-:W-:Y:S02]  /*0100*/  SHF.R.S32.HI R15, RZ, 0x4, R3.reuse ;  /* 0x00000004ff0f7819 */ /* 0x100fe40000011403 */
[----:B------:R-:W-:-:S04]  /*0110*/  SHF.R.S32.HI R2, RZ, 0x1f, R3 ;  /* 0x0000001fff027819 */ /* 0x000fc80000011403 */
[----:B------:R-:W-:-:S04]  /*0120*/  LEA.HI R2, R2, R15, RZ, 0x9 ;  /* 0x0000000f02027211 */ /* 0x000fc800078f48ff */
[----:B------:R-:W-:-:S04]  /*0130*/  LOP3.LUT R2, R2, 0xfffffe00, RZ, 0xc0, !PT ;  /* 0xfffffe0002027812 */ /* 0x000fc800078ec0ff */
[----:B------:R-:W-:Y:S02]  /*0140*/  IADD3 R15, R15, -R2, RZ ;  /* 0x800000020f0f7210 */ /* 0x000fe40007ffe0ff */
[----:B------:R-:W1:Y:S03]  /*0150*/  LDC.64 R2, c[0x0][0x210] ;  /* 0x00008400ff027b82 */ /* 0x000e660000000a00 */
[----:B---3--:R-:W-:-:S05]  /*0160*/  IMAD.WIDE R4, R15, 0x4, R4 ;  /* 0x000000040f047825 */ /* 0x008fca00078e0204 */
[----:B------:R-:W3:Y:S01]  /*0170*/  LDG.E.EL R8, desc[UR4][R4.64] ;  /* 0x0000000404087981 */ /* 0x000ee2000c2e1900 */
[----:B--2---:R-:W-:-:S04]  /*0180*/  IMAD.WIDE R16, R15, 0x4, R16 ;  /* 0x000000040f107825 */ /* 0x004fc800078e0210 */
[----:B----4-:R-:W-:Y:S01]  /*0190*/  IMAD.WIDE R18, R15, 0x4, R18 ;  /* 0x000000040f127825 */ /* 0x010fe200078e0212 */
[----:B------:R2:W4:Y:S04]  /*01a0*/  LDG.E.EL R9, desc[UR4][R16.64] ;  /* 0x0000000410097981 */ /* 0x000528000c2e1900 */
[----:B------:R-:W4:Y:S01]  /*01b0*/  LDG.E.EL R14, desc[UR4][R18.64] ;  /* 0x00000004120e7981 */ /* 0x000f22000c2e1900 */
[----:B01----:R-:W-:-:S05]  /*01c0*/  IMAD.WIDE R2, R0, 0x4, R2 ;  /* 0x0000000400027825 */ /* 0x003fca00078e0202 */
[----:B------:R-:W4:Y:S01]  /*01d0*/  LDG.E.64 R4, desc[UR4][R2.64] ;  /* 0x0000000402047981 */ /* 0x000f22000c1e1b00 */
[----:B-----5:R-:W-:-:S04]  /*01e0*/  IMAD.WIDE R12, R15, 0x4, R12 ;  /* 0x000000040f0c7825 */ /* 0x020fc800078e020c */
[----:B------:R-:W-:Y:S02]  /*01f0*/  IMAD.WIDE R20, R15, 0x4, R10 ;  /* 0x000000040f147825 */ /* 0x000fe400078e020a */
[----:B------:R-:W5:Y:S02]  /*0200*/  LDG.E.EL R12, desc[UR4][R12.64] ;  /* 0x000000040c0c7981 */ /* 0x000f64000c2e1900 */
[C---:B------:R-:W-:Y:S01]  /*0210*/  IMAD.WIDE R6, R0.reuse, 0x4, R6 ;  /* 0x0000000400067825 */ /* 0x040fe200078e0206 */
[----:B--2---:R-:W-:Y:S01]  /*0220*/  HFMA2.MMA R16, -RZ, RZ, 1.625, 0 ;  /* 0x3e800000ff107435 */ /* 0x004fe200000001ff */
[----:B------:R-:W5:Y:S01]  /*0230*/  LDG.E.EL R21, desc[UR4][R20.64] ;  /* 0x0000000414157981 */ /* 0x000f62000c2e1900 */
[----:B------:R-:W0:Y:S03]  /*0240*/  LDC.64 R10, c[0x0][0x248] ;  /* 0x00009200ff0a7b82 */ /* 0x000e260000000a00 */
[----:B------:R-:W2:Y:S01]  /*0250*/  LDG.E.64 R6, desc[UR4][R6.64] ;  /* 0x0000000406067981 */ /* 0x000ea2000c1e1b00 */
[----:B0-----:R-:W-:-:S04]  /*0260*/  IMAD.WIDE R10, R0, 0x4, R10 ;  /* 0x00000004000a7825 */ /* 0x001fc800078e020a */
[----:B---3--:R-:W-:-:S04]  /*0270*/  FADD R8, R8, 9.9999997473787516356e-06 ;  /* 0x3727c5ac08087421 */ /* 0x008fc80000000000 */
[----:B------:R-:W0:Y:S02]  /*0280*/  MUFU.SQRT R15, R8 ;  /* 0x00000008000f7308 */ /* 0x000e240000002000 */
[C---:B0-----:R-:W-:Y:S02]  /*0290*/  FSETP.GT.AND P0, PT, R15.reuse, 8.50705917302346158658e+37, PT ;  /* 0x7e8000000f00780b */ /* 0x041fe40003f04000 */
[----:B------:R-:W-:-:S11]  /*02a0*/  FSETP.GEU.AND P1, PT, R15, 1.175494350822287508e-38, PT ;  /* 0x008000000f00780b */ /* 0x000fd60003f2e000 */
[----:B------:R-:W-:-:S04]  /*02b0*/  @P0 FMUL R15, R15, 0.25 ;  /* 0x3e8000000f0f0820 */ /* 0x000fc80000400000 */
[----:B------:R-:W-:-:S06]  /*02c0*/  @!P1 FMUL R15, R15, 16777216 ;  /* 0x4b8000000f0f9820 */ /* 0x000fcc0000400000 */
[----:B------:R-:W0:Y:S01]  /*02d0*/  MUFU.RCP R15, R15 ;  /* 0x0000000f000f7308 */ /* 0x000e220000001000 */
[----:B------:R-:W-:Y:S01]  /*02e0*/  FSEL R16, R16, 1, P0 ;  /* 0x3f80000010107808 */ /* 0x000fe20000000000 */
[--C-:B----4-:R-:W-:Y:S01]  /*02f0*/  FADD R4, R4, R9.reuse ;  /* 0x0000000904047221 */ /* 0x110fe20000000000 */
[----:B------:R-:W-:-:S03]  /*0300*/  FADD R5, R5, R9 ;  /* 0x0000000905057221 */ /* 0x000fc60000000000 */
[----:B------:R-:W-:Y:S01]  /*0310*/  @!P1 FMUL R16, R16, 16777216 ;  /* 0x4b80000010109820 */ /* 0x000fe20000400000 */
[C---:B------:R-:W-:Y:S01]  /*0320*/  FADD R8, -R14.reuse, R4 ;  /* 0x000000040e087221 */ /* 0x040fe20000000100 */
[----:B------:R-:W-:Y:S02]  /*0330*/  FADD R14, -R14, R5 ;  /* 0x000000050e0e7221 */ /* 0x000fe40000000100 */
[----:B0-----:R-:W-:-:S04]  /*0340*/  FMUL R9, R15, R16 ;  /* 0x000000100f097220 */ /* 0x001fc80000400000 */
[-C--:B------:R-:W-:Y:S01]  /*0350*/  FMUL R8, R8, R9.reuse ;  /* 0x0000000908087220 */ /* 0x080fe20000400000 */
[----:B------:R-:W-:-:S03]  /*0360*/  FMUL R14, R14, R9 ;  /* 0x000000090e0e7220 */ /* 0x000fc60000400000 */
[C-C-:B-----5:R-:W-:Y:S01]  /*0370*/  FFMA R9, R12.reuse, R8, R21.reuse ;  /* 0x000000080c097223 */ /* 0x160fe20000000015 */
[----:B------:R-:W-:-:S03]  /*0380*/  FFMA R14, R12, R14, R21 ;  /* 0x0000000e0c0e7223 */ /* 0x000fc60000000015 */
[----:B--2---:R-:W-:Y:S01]  /*0390*/  FADD R6, R6, R9 ;  /* 0x0000000906067221 */ /* 0x004fe20000000000 */
[----:B------:R-:W-:Y:S01]  /*03a0*/  FADD R7, R7, R14 ;  /* 0x0000000e07077221 */ /* 0x000fe20000000000 */
[----:B------:R-:W-:Y:S04]  /*03b0*/  STG.E.64 desc[UR4][R2.64], R4 ;  /* 0x0000000402007986 */ /* 0x000fe8000c101b04 */
[----:B------:R-:W-:Y:S01]  /*03c0*/  STG.E.64 desc[UR4][R10.64], R6 ;  /* 0x000000060a007986 */ /* 0x000fe2000c101b04 */
[----:B------:R-:W-:Y:S05]  /*03d0*/  EXIT ;  /* 0x000000000000794d */ /* 0x000fea0003800000 */
.L_x_0:
[----:B------:R-:W-:-:S00]  /*03e0*/  BRA `(.L_x_0) ;  /* 0xfffffffc00fc7947 */ /* 0x000fc0000383ffff */
[----:B------:R-:W-:-:S00]  /*03f0*/  NOP ;  /* 0x0000000000007918 */ /* 0x000fc00000000000 */
        /* <DEDUP_REMOVED lines=8> */
.L_x_1:


//--------------------- .nv.global.init           --------------------------
	.section	.nv.global.init,"aw",@progbits
.nv.global.init:
	.type		_$_str,@object
	.size		_$_str,(_$_str_$_2 - _$_str)
_$_str:
        /*0000*/ 	.byte	0x5f, 0x5f, 0x43, 0x55, 0x44, 0x41, 0x5f, 0x46, 0x54, 0x5a, 0x00
	.type		_$_str_$_2,@object
	.size		_$_str_$_2,(.L_1 - _$_str_$_2)
_$_str_$_2:
        /*000b*/ 	.byte	0x5f, 0x5f, 0x43, 0x55, 0x44, 0x41, 0x5f, 0x50, 0x52, 0x45, 0x43, 0x5f, 0x53, 0x51, 0x52, 0x54
        /*001b*/ 	.byte	0x00
.L_1:


//--------------------- .nv.constant0.triton_poi_fused__native_batch_norm_legit_no_training_add_convolution_3 --------------------------
	.section	.nv.constant0.triton_poi_fused__native_batch_norm_legit_no_training_add_convolution_3,"a",@progbits
	.sectionflags	@""
	.align	4
.nv.constant0.triton_poi_fused__native_batch_norm_legit_no_training_add_convolution_3:
	.zero		596
